//
// Generated by NVIDIA NVVM Compiler
//
// Compiler Build ID: CL-36424714
// Cuda compilation tools, release 13.0, V13.0.88
// Based on NVVM 20.0.0
//

.version 9.0
.target sm_100
.address_size 64

	// .globl	sm_ids

.visible .entry sm_ids(
	.param .u64 .ptr .align 1 sm_ids_param_0
)
{
	.reg .pred 	%p<2>;
	.reg .b32 	%r<4>;
	.reg .b64 	%rd<5>;

	ld.param.u64 	%rd1, [sm_ids_param_0];
	mov.u32 	%r1, %tid.x;
	setp.ne.s32 	%p1, %r1, 0;
	@%p1 bra 	$L__BB0_2;
	cvta.to.global.u64 	%rd2, %rd1;
	// begin inline asm
	mov.u32 %r2, %smid;
	// end inline asm
	mov.u32 	%r3, %ctaid.x;
	mul.wide.u32 	%rd3, %r3, 4;
	add.s64 	%rd4, %rd2, %rd3;
	st.global.u32 	[%rd4], %r2;
$L__BB0_2:
	ret;

}


// ===== COMPILED SASS (sm_100) =====

	.target	sm_100

	.elftype	@"ET_EXEC"


//--------------------- .note.nv.tkinfo           --------------------------
	.section	.note.nv.tkinfo,"",@"SHT_NOTE"
	.sectionflags	@"SHF_NOTE_NV_TKINFO"
	.tkinfo
        /*0018*/ 	.word	0x00000002
        /*0030*/ 	.string	""
        /*0030*/ 	.string	"ptxas"
        /*0030*/ 	.string	"Cuda compilation tools, release 13.0, V13.0.88"
        /*0030*/ 	.string	"Build cuda_13.0.r13.0/compiler.36424714_0"
        /*0030*/ 	.string	"-arch sm_100 -m 64 "



//--------------------- .note.nv.cuinfo           --------------------------
	.section	.note.nv.cuinfo,"",@"SHT_NOTE"
	.sectionflags	@"SHF_NOTE_NV_CUINFO"
        /*0018*/ 	.short	0x0002
        /*001a*/ 	.short	0x0064
        /*001c*/ 	.short	0x0082
	.zero		2


//--------------------- .nv.info                  --------------------------
	.section	.nv.info,"",@"SHT_CUDA_INFO"
	.align	4


	//----- nvinfo : EIATTR_REGCOUNT
	.align		4
        /*0000*/ 	.byte	0x04, 0x2f
        /*0002*/ 	.short	(.L_1 - .L_0)
	.align		4
.L_0:
        /*0004*/ 	.word	index@(sm_ids)
        /*0008*/ 	.word	0x0000000a


	//----- nvinfo : EIATTR_FRAME_SIZE
	.align		4
.L_1:
        /*000c*/ 	.byte	0x04, 0x11
        /*000e*/ 	.short	(.L_3 - .L_2)
	.align		4
.L_2:
        /*0010*/ 	.word	index@(sm_ids)
        /*0014*/ 	.word	0x00000000


	//----- nvinfo : EIATTR_MIN_STACK_SIZE
	.align		4
.L_3:
        /*0018*/ 	.byte	0x04, 0x12
        /*001a*/ 	.short	(.L_5 - .L_4)
	.align		4
.L_4:
        /*001c*/ 	.word	index@(sm_ids)
        /*0020*/ 	.word	0x00000000
.L_5:


//--------------------- .nv.compat                --------------------------
	.section	.nv.compat,"",@"SHT_CUDA_COMPAT_INFO"
	.align	4
        /*0000*/ 	.byte	0x02, 0x09, 0x00, 0x00, 0x02, 0x02, 0x01, 0x00, 0x02, 0x05, 0x05, 0x00, 0x03, 0x07, 0x01, 0x01
        /*0010*/ 	.byte	0x02, 0x03, 0x00, 0x00, 0x02, 0x06, 0x01, 0x00, 0x04, 0x0b, 0x08, 0x00, 0x09, 0x00, 0x00, 0x00
        /*0020*/ 	.byte	0x00, 0x00, 0x00, 0x00


//--------------------- .nv.info.sm_ids           --------------------------
	.section	.nv.info.sm_ids,"",@"SHT_CUDA_INFO"
	.sectionflags	@""
	.align	4


	//----- nvinfo : EIATTR_CUDA_API_VERSION
	.align		4
        /*0000*/ 	.byte	0x04, 0x37
        /*0002*/ 	.short	(.L_7 - .L_6)
.L_6:
        /*0004*/ 	.word	0x00000082


	//----- nvinfo : EIATTR_KPARAM_INFO
	.align		4
.L_7:
        /*0008*/ 	.byte	0x04, 0x17
        /*000a*/ 	.short	(.L_9 - .L_8)
.L_8:
        /*000c*/ 	.word	0x00000000
        /*0010*/ 	.short	0x0000
        /*0012*/ 	.short	0x0000
        /*0014*/ 	.byte	0x00, 0xf5, 0x21, 0x00


	//----- nvinfo : EIATTR_SPARSE_MMA_MASK
	.align		4
.L_9:
        /*0018*/ 	.byte	0x03, 0x50
        /*001a*/ 	.short	0x0000


	//----- nvinfo : EIATTR_MAXREG_COUNT
	.align		4
        /*001c*/ 	.byte	0x03, 0x1b
        /*001e*/ 	.short	0x00ff


	//----- nvinfo : EIATTR_MERCURY_ISA_VERSION
	.align		4
        /*0020*/ 	.byte	0x03, 0x5f
        /*0022*/ 	.short	0x0101


	//----- nvinfo : EIATTR_VRC_CTA_INIT_COUNT
	.align		4
        /*0024*/ 	.byte	0x02, 0x4a
	.zero		1
	.zero		1


	//----- nvinfo : EIATTR_EXIT_INSTR_OFFSETS
	.align		4
        /*0028*/ 	.byte	0x04, 0x1c
        /*002a*/ 	.short	(.L_11 - .L_10)


	//   ....[0]....
.L_10:
        /*002c*/ 	.word	0x00000030


	//   ....[1]....
        /*0030*/ 	.word	0x000000a0


	//----- nvinfo : EIATTR_CBANK_PARAM_SIZE
	.align		4
.L_11:
        /*0034*/ 	.byte	0x03, 0x19
        /*0036*/ 	.short	0x0008


	//----- nvinfo : EIATTR_PARAM_CBANK
	.align		4
        /*0038*/ 	.byte	0x04, 0x0a
        /*003a*/ 	.short	(.L_13 - .L_12)
	.align		4
.L_12:
        /*003c*/ 	.word	index@(.nv.constant0.sm_ids)
        /*0040*/ 	.short	0x0380
        /*0042*/ 	.short	0x0008


	//----- nvinfo : EIATTR_SW_WAR
	.align		4
.L_13:
        /*0044*/ 	.byte	0x04, 0x36
        /*0046*/ 	.short	(.L_15 - .L_14)
.L_14:
        /*0048*/ 	.word	0x00000008
.L_15:


//--------------------- .nv.callgraph             --------------------------
	.section	.nv.callgraph,"",@"SHT_CUDA_CALLGRAPH"
	.align	4
	.sectionentsize	8
	.align		4
        /*0000*/ 	.word	0x00000000
	.align		4
        /*0004*/ 	.word	0xffffffff
	.align		4
        /*0008*/ 	.word	0x00000000
	.align		4
        /*000c*/ 	.word	0xfffffffe
	.align		4
        /*0010*/ 	.word	0x00000000
	.align		4
        /*0014*/ 	.word	0xfffffffd
	.align		4
        /*0018*/ 	.word	0x00000000
	.align		4
        /*001c*/ 	.word	0xfffffffc


//--------------------- .text.sm_ids              --------------------------
	.section	.text.sm_ids,"ax",@progbits
	.align	128
        .global         sm_ids
        .type           sm_ids,@function
        .size           sm_ids,(.L_x_1 - sm_ids)
        .other          sm_ids,@"STO_CUDA_ENTRY STV_DEFAULT"
sm_ids:
.text.sm_ids:
[----:B------:R-:W-:Y:S01]  /*0000*/  LDC R1, c[0x0][0x37c] ;  /* 0x0000df00ff017b82 */ /* 0x000fe20000000800 */
[----:B------:R-:W0:Y:S02]  /*0010*/  S2R R0, SR_TID.X ;  /* 0x0000000000007919 */ /* 0x000e240000002100 */
[----:B0-----:R-:W-:-:S13]  /*0020*/  ISETP.NE.AND P0, PT, R0, RZ, PT ;  /* 0x000000ff0000720c */ /* 0x001fda0003f05270 */
[----:B------:R-:W-:Y:S05]  /*0030*/  @P0 EXIT ;  /* 0x000000000000094d */ /* 0x000fea0003800000 */
[----:B------:R-:W0:Y:S01]  /*0040*/  S2R R7, SR_CTAID.X ;  /* 0x0000000000077919 */ /* 0x000e220000002500 */
[----:B------:R-:W0:Y:S01]  /*0050*/  LDC.64 R2, c[0x0][0x380] ;  /* 0x0000e000ff027b82 */ /* 0x000e220000000a00 */
[----:B------:R-:W1:Y:S01]  /*0060*/  LDCU.64 UR4, c[0x0][0x358] ;  /* 0x00006b00ff0477ac */ /* 0x000e620008000a00 */
[----:B------:R-:W1:Y:S01]  /*0070*/  S2R R5, SR_VIRTUALSMID ;  /* 0x0000000000057919 */ /* 0x000e620000004300 */
[----:B0-----:R-:W-:-:S05]  /*0080*/  IMAD.WIDE.U32 R2, R7, 0x4, R2 ;  /* 0x0000000407027825 */ /* 0x001fca00078e0002 */
[----:B-1----:R-:W-:Y:S01]  /*0090*/  STG.E desc[UR4][R2.64], R5 ;  /* 0x0000000502007986 */ /* 0x002fe2000c101904 */
[----:B------:R-:W-:Y:S05]  /*00a0*/  EXIT ;  /* 0x000000000000794d */ /* 0x000fea0003800000 */
.L_x_0:
[----:B------:R-:W-:-:S00]  /*00b0*/  BRA `(.L_x_0) ;  /* 0xfffffffc00fc7947 */ /* 0x000fc0000383ffff */
[----:B------:R-:W-:-:S00]  /*00c0*/  NOP ;  /* 0x0000000000007918 */ /* 0x000fc00000000000 */
        /* <DEDUP_REMOVED lines=11> */
.L_x_1:


//--------------------- .nv.shared.reserved.0     --------------------------
	.section	.nv.shared.reserved.0,"aw",@nobits
	.weak		__nv_reservedSMEM_offset_0_alias
	.size		__nv_reservedSMEM_offset_0_alias, 0, 64
	.other		__nv_reservedSMEM_offset_0_alias,@"STO_CUDA_RESERVED_SHARED STV_DEFAULT"
__nv_reservedSMEM_offset_0_alias:
	.zero		0
	.zero		64


//--------------------- .nv.constant0.sm_ids      --------------------------
	.section	.nv.constant0.sm_ids,"a",@progbits
	.sectionflags	@""
	.align	4
.nv.constant0.sm_ids:
	.zero		904


//--------------------- SYMBOLS --------------------------

	.type		.nv.reservedSmem.offset0,@object
	.size		.nv.reservedSmem.offset0,0x4
